//
// Generated by NVIDIA NVVM Compiler
//
// Compiler Build ID: CL-36424714
// Cuda compilation tools, release 13.0, V13.0.88
// Based on NVVM 20.0.0
//

.version 9.0
.target sm_100
.address_size 64

	// .globl	_Z14matrix_mul_gpuPKfS0_Pfi

.visible .entry _Z14matrix_mul_gpuPKfS0_Pfi(
	.param .u64 .ptr .align 1 _Z14matrix_mul_gpuPKfS0_Pfi_param_0,
	.param .u64 .ptr .align 1 _Z14matrix_mul_gpuPKfS0_Pfi_param_1,
	.param .u64 .ptr .align 1 _Z14matrix_mul_gpuPKfS0_Pfi_param_2,
	.param .u32 _Z14matrix_mul_gpuPKfS0_Pfi_param_3
)
{
	.reg .pred 	%p<6>;
	.reg .b32 	%r<24>;
	.reg .b32 	%f<22>;
	.reg .b64 	%rd<12>;

	ld.param.u64 	%rd1, [_Z14matrix_mul_gpuPKfS0_Pfi_param_0];
	ld.param.u64 	%rd2, [_Z14matrix_mul_gpuPKfS0_Pfi_param_1];
	ld.param.u64 	%rd3, [_Z14matrix_mul_gpuPKfS0_Pfi_param_2];
	ld.param.u32 	%r12, [_Z14matrix_mul_gpuPKfS0_Pfi_param_3];
	mov.u32 	%r13, %tid.x;
	mov.u32 	%r14, %ntid.x;
	mov.u32 	%r15, %ctaid.x;
	mad.lo.s32 	%r1, %r14, %r15, %r13;
	mov.u32 	%r16, %tid.y;
	mov.u32 	%r17, %ntid.y;
	mov.u32 	%r18, %ctaid.y;
	mad.lo.s32 	%r19, %r17, %r18, %r16;
	max.s32 	%r20, %r1, %r19;
	setp.ge.s32 	%p1, %r20, %r12;
	@%p1 bra 	$L__BB0_8;
	cvta.to.global.u64 	%rd4, %rd1;
	cvta.to.global.u64 	%rd5, %rd2;
	mad.lo.s32 	%r3, %r12, %r19, %r1;
	mul.wide.s32 	%rd6, %r3, 4;
	add.s64 	%rd7, %rd4, %rd6;
	ld.global.f32 	%f11, [%rd7];
	add.s64 	%rd8, %rd5, %rd6;
	ld.global.f32 	%f12, [%rd8];
	mul.f32 	%f1, %f11, %f12;
	and.b32  	%r4, %r12, 3;
	setp.lt.u32 	%p2, %r12, 4;
	mov.f32 	%f21, 0f00000000;
	@%p2 bra 	$L__BB0_4;
	and.b32  	%r21, %r12, 2147483644;
	neg.s32 	%r22, %r21;
	mov.f32 	%f21, 0f00000000;
$L__BB0_3:
	add.f32 	%f14, %f21, %f1;
	add.f32 	%f15, %f14, %f1;
	add.f32 	%f16, %f15, %f1;
	add.f32 	%f21, %f16, %f1;
	add.s32 	%r22, %r22, 4;
	setp.ne.s32 	%p3, %r22, 0;
	@%p3 bra 	$L__BB0_3;
$L__BB0_4:
	setp.eq.s32 	%p4, %r4, 0;
	@%p4 bra 	$L__BB0_7;
	neg.s32 	%r23, %r4;
$L__BB0_6:
	.pragma "nounroll";
	add.f32 	%f21, %f21, %f1;
	add.s32 	%r23, %r23, 1;
	setp.ne.s32 	%p5, %r23, 0;
	@%p5 bra 	$L__BB0_6;
$L__BB0_7:
	cvta.to.global.u64 	%rd9, %rd3;
	add.s64 	%rd11, %rd9, %rd6;
	st.global.f32 	[%rd11], %f21;
$L__BB0_8:
	ret;

}


// ===== COMPILED SASS (sm_100) =====

	.target	sm_100

	.elftype	@"ET_EXEC"


//--------------------- .note.nv.tkinfo           --------------------------
	.section	.note.nv.tkinfo,"",@"SHT_NOTE"
	.sectionflags	@"SHF_NOTE_NV_TKINFO"
	.tkinfo
        /*0018*/ 	.word	0x00000002
        /*0030*/ 	.string	""
        /*0030*/ 	.string	"ptxas"
        /*0030*/ 	.string	"Cuda compilation tools, release 13.0, V13.0.88"
        /*0030*/ 	.string	"Build cuda_13.0.r13.0/compiler.36424714_0"
        /*0030*/ 	.string	"-arch sm_100 -m 64 "



//--------------------- .note.nv.cuinfo           --------------------------
	.section	.note.nv.cuinfo,"",@"SHT_NOTE"
	.sectionflags	@"SHF_NOTE_NV_CUINFO"
        /*0018*/ 	.short	0x0002
        /*001a*/ 	.short	0x0064
        /*001c*/ 	.short	0x0082
	.zero		2


//--------------------- .nv.info                  --------------------------
	.section	.nv.info,"",@"SHT_CUDA_INFO"
	.align	4


	//----- nvinfo : EIATTR_REGCOUNT
	.align		4
        /*0000*/ 	.byte	0x04, 0x2f
        /*0002*/ 	.short	(.L_1 - .L_0)
	.align		4
.L_0:
        /*0004*/ 	.word	index@(_Z14matrix_mul_gpuPKfS0_Pfi)
        /*0008*/ 	.word	0x0000000a


	//----- nvinfo : EIATTR_FRAME_SIZE
	.align		4
.L_1:
        /*000c*/ 	.byte	0x04, 0x11
        /*000e*/ 	.short	(.L_3 - .L_2)
	.align		4
.L_2:
        /*0010*/ 	.word	index@(_Z14matrix_mul_gpuPKfS0_Pfi)
        /*0014*/ 	.word	0x00000000


	//----- nvinfo : EIATTR_MIN_STACK_SIZE
	.align		4
.L_3:
        /*0018*/ 	.byte	0x04, 0x12
        /*001a*/ 	.short	(.L_5 - .L_4)
	.align		4
.L_4:
        /*001c*/ 	.word	index@(_Z14matrix_mul_gpuPKfS0_Pfi)
        /*0020*/ 	.word	0x00000000
.L_5:


//--------------------- .nv.compat                --------------------------
	.section	.nv.compat,"",@"SHT_CUDA_COMPAT_INFO"
	.align	4
        /*0000*/ 	.byte	0x02, 0x09, 0x00, 0x00, 0x02, 0x02, 0x01, 0x00, 0x02, 0x05, 0x05, 0x00, 0x03, 0x07, 0x01, 0x01
        /*0010*/ 	.byte	0x02, 0x03, 0x00, 0x00, 0x02, 0x06, 0x01, 0x00, 0x04, 0x0b, 0x08, 0x00, 0x09, 0x00, 0x00, 0x00
        /*0020*/ 	.byte	0x00, 0x00, 0x00, 0x00


//--------------------- .nv.info._Z14matrix_mul_gpuPKfS0_Pfi --------------------------
	.section	.nv.info._Z14matrix_mul_gpuPKfS0_Pfi,"",@"SHT_CUDA_INFO"
	.sectionflags	@""
	.align	4


	//----- nvinfo : EIATTR_CUDA_API_VERSION
	.align		4
        /*0000*/ 	.byte	0x04, 0x37
        /*0002*/ 	.short	(.L_7 - .L_6)
.L_6:
        /*0004*/ 	.word	0x00000082


	//----- nvinfo : EIATTR_KPARAM_INFO
	.align		4
.L_7:
        /*0008*/ 	.byte	0x04, 0x17
        /*000a*/ 	.short	(.L_9 - .L_8)
.L_8:
        /*000c*/ 	.word	0x00000000
        /*0010*/ 	.short	0x0003
        /*0012*/ 	.short	0x0018
        /*0014*/ 	.byte	0x00, 0xf0, 0x11, 0x00


	//----- nvinfo : EIATTR_KPARAM_INFO
	.align		4
.L_9:
        /*0018*/ 	.byte	0x04, 0x17
        /*001a*/ 	.short	(.L_11 - .L_10)
.L_10:
        /*001c*/ 	.word	0x00000000
        /*0020*/ 	.short	0x0002
        /*0022*/ 	.short	0x0010
        /*0024*/ 	.byte	0x00, 0xf5, 0x21, 0x00


	//----- nvinfo : EIATTR_KPARAM_INFO
	.align		4
.L_11:
        /*0028*/ 	.byte	0x04, 0x17
        /*002a*/ 	.short	(.L_13 - .L_12)
.L_12:
        /*002c*/ 	.word	0x00000000
        /*0030*/ 	.short	0x0001
        /*0032*/ 	.short	0x0008
        /*0034*/ 	.byte	0x00, 0xf5, 0x21, 0x00


	//----- nvinfo : EIATTR_KPARAM_INFO
	.align		4
.L_13:
        /*0038*/ 	.byte	0x04, 0x17
        /*003a*/ 	.short	(.L_15 - .L_14)
.L_14:
        /*003c*/ 	.word	0x00000000
        /*0040*/ 	.short	0x0000
        /*0042*/ 	.short	0x0000
        /*0044*/ 	.byte	0x00, 0xf5, 0x21, 0x00


	//----- nvinfo : EIATTR_SPARSE_MMA_MASK
	.align		4
.L_15:
        /*0048*/ 	.byte	0x03, 0x50
        /*004a*/ 	.short	0x0000


	//----- nvinfo : EIATTR_MAXREG_COUNT
	.align		4
        /*004c*/ 	.byte	0x03, 0x1b
        /*004e*/ 	.short	0x00ff


	//----- nvinfo : EIATTR_MERCURY_ISA_VERSION
	.align		4
        /*0050*/ 	.byte	0x03, 0x5f
        /*0052*/ 	.short	0x0101


	//----- nvinfo : EIATTR_VRC_CTA_INIT_COUNT
	.align		4
        /*0054*/ 	.byte	0x02, 0x4a
	.zero		1
	.zero		1


	//----- nvinfo : EIATTR_EXIT_INSTR_OFFSETS
	.align		4
        /*0058*/ 	.byte	0x04, 0x1c
        /*005a*/ 	.short	(.L_17 - .L_16)


	//   ....[0]....
.L_16:
        /*005c*/ 	.word	0x000000c0


	//   ....[1]....
        /*0060*/ 	.word	0x00000570


	//----- nvinfo : EIATTR_CBANK_PARAM_SIZE
	.align		4
.L_17:
        /*0064*/ 	.byte	0x03, 0x19
        /*0066*/ 	.short	0x001c


	//----- nvinfo : EIATTR_PARAM_CBANK
	.align		4
        /*0068*/ 	.byte	0x04, 0x0a
        /*006a*/ 	.short	(.L_19 - .L_18)
	.align		4
.L_18:
        /*006c*/ 	.word	index@(.nv.constant0._Z14matrix_mul_gpuPKfS0_Pfi)
        /*0070*/ 	.short	0x0380
        /*0072*/ 	.short	0x001c


	//----- nvinfo : EIATTR_SW_WAR
	.align		4
.L_19:
        /*0074*/ 	.byte	0x04, 0x36
        /*0076*/ 	.short	(.L_21 - .L_20)
.L_20:
        /*0078*/ 	.word	0x00000008
.L_21:


//--------------------- .nv.callgraph             --------------------------
	.section	.nv.callgraph,"",@"SHT_CUDA_CALLGRAPH"
	.align	4
	.sectionentsize	8
	.align		4
        /*0000*/ 	.word	0x00000000
	.align		4
        /*0004*/ 	.word	0xffffffff
	.align		4
        /*0008*/ 	.word	0x00000000
	.align		4
        /*000c*/ 	.word	0xfffffffe
	.align		4
        /*0010*/ 	.word	0x00000000
	.align		4
        /*0014*/ 	.word	0xfffffffd
	.align		4
        /*0018*/ 	.word	0x00000000
	.align		4
        /*001c*/ 	.word	0xfffffffc


//--------------------- .text._Z14matrix_mul_gpuPKfS0_Pfi --------------------------
	.section	.text._Z14matrix_mul_gpuPKfS0_Pfi,"ax",@progbits
	.align	128
        .global         _Z14matrix_mul_gpuPKfS0_Pfi
        .type           _Z14matrix_mul_gpuPKfS0_Pfi,@function
        .size           _Z14matrix_mul_gpuPKfS0_Pfi,(.L_x_8 - _Z14matrix_mul_gpuPKfS0_Pfi)
        .other          _Z14matrix_mul_gpuPKfS0_Pfi,@"STO_CUDA_ENTRY STV_DEFAULT"
_Z14matrix_mul_gpuPKfS0_Pfi:
.text._Z14matrix_mul_gpuPKfS0_Pfi:
[----:B------:R-:W-:Y:S01]  /*0000*/  LDC R1, c[0x0][0x37c] ;  /* 0x0000df00ff017b82 */ /* 0x000fe20000000800 */
[----:B------:R-:W0:Y:S01]  /*0010*/  S2R R0, SR_TID.X ;  /* 0x0000000000007919 */ /* 0x000e220000002100 */
[----:B------:R-:W0:Y:S01]  /*0020*/  LDCU UR4, c[0x0][0x360] ;  /* 0x00006c00ff0477ac */ /* 0x000e220008000800 */
[----:B------:R-:W0:Y:S01]  /*0030*/  S2R R3, SR_CTAID.X ;  /* 0x0000000000037919 */ /* 0x000e220000002500 */
[----:B------:R-:W1:Y:S01]  /*0040*/  LDCU UR6, c[0x0][0x364] ;  /* 0x00006c80ff0677ac */ /* 0x000e620008000800 */
[----:B------:R-:W1:Y:S01]  /*0050*/  S2R R2, SR_TID.Y ;  /* 0x0000000000027919 */ /* 0x000e620000002200 */
[----:B------:R-:W2:Y:S01]  /*0060*/  LDCU UR5, c[0x0][0x398] ;  /* 0x00007300ff0577ac */ /* 0x000ea20008000800 */
[----:B------:R-:W1:Y:S01]  /*0070*/  S2R R5, SR_CTAID.Y ;  /* 0x0000000000057919 */ /* 0x000e620000002600 */
[----:B0-----:R-:W-:Y:S02]  /*0080*/  IMAD R0, R3, UR4, R0 ;  /* 0x0000000403007c24 */ /* 0x001fe4000f8e0200 */
[----:B-1----:R-:W-:-:S05]  /*0090*/  IMAD R3, R5, UR6, R2 ;  /* 0x0000000605037c24 */ /* 0x002fca000f8e0202 */
[----:B------:R-:W-:-:S04]  /*00a0*/  VIMNMX R2, PT, PT, R0, R3, !PT ;  /* 0x0000000300027248 */ /* 0x000fc80007fe0100 */
[----:B--2---:R-:W-:-:S13]  /*00b0*/  ISETP.GE.AND P0, PT, R2, UR5, PT ;  /* 0x0000000502007c0c */ /* 0x004fda000bf06270 */
[----:B------:R-:W-:Y:S05]  /*00c0*/  @P0 EXIT ;  /* 0x000000000000094d */ /* 0x000fea0003800000 */
[----:B------:R-:W0:Y:S01]  /*00d0*/  LDC.64 R6, c[0x0][0x388] ;  /* 0x0000e200ff067b82 */ /* 0x000e220000000a00 */
[----:B------:R-:W1:Y:S01]  /*00e0*/  LDCU.64 UR6, c[0x0][0x358] ;  /* 0x00006b00ff0677ac */ /* 0x000e620008000a00 */
[----:B------:R-:W-:-:S06]  /*00f0*/  IMAD R0, R3, UR5, R0 ;  /* 0x0000000503007c24 */ /* 0x000fcc000f8e0200 */
[----:B------:R-:W2:Y:S01]  /*0100*/  LDC.64 R4, c[0x0][0x380] ;  /* 0x0000e000ff047b82 */ /* 0x000ea20000000a00 */
[----:B0-----:R-:W-:-:S06]  /*0110*/  IMAD.WIDE R6, R0, 0x4, R6 ;  /* 0x0000000400067825 */ /* 0x001fcc00078e0206 */
[----:B-1----:R-:W3:Y:S01]  /*0120*/  LDG.E R7, desc[UR6][R6.64] ;  /* 0x0000000606077981 */ /* 0x002ee2000c1e1900 */
[----:B--2---:R-:W-:-:S05]  /*0130*/  IMAD.WIDE R4, R0, 0x4, R4 ;  /* 0x0000000400047825 */ /* 0x004fca00078e0204 */
[----:B------:R-:W3:Y:S01]  /*0140*/  LDG.E R2, desc[UR6][R4.64] ;  /* 0x0000000604027981 */ /* 0x000ee2000c1e1900 */
[----:B------:R-:W-:Y:S01]  /*0150*/  UISETP.GE.U32.AND UP0, UPT, UR5, 0x4, UPT ;  /* 0x000000040500788c */ /* 0x000fe2000bf06070 */
[----:B------:R-:W-:Y:S01]  /*0160*/  HFMA2 R3, -RZ, RZ, 0, 0 ;  /* 0x00000000ff037431 */ /* 0x000fe200000001ff */
[----:B------:R-:W-:Y:S01]  /*0170*/  ULOP3.LUT UR4, UR5, 0x3, URZ, 0xc0, !UPT ;  /* 0x0000000305047892 */ /* 0x000fe2000f8ec0ff */
[----:B---3--:R-:W-:-:S06]  /*0180*/  FMUL R2, R2, R7 ;  /* 0x0000000702027220 */ /* 0x008fcc0000400000 */
[----:B------:R-:W-:Y:S05]  /*0190*/  BRA.U !UP0, `(.L_x_0) ;  /* 0x0000000108cc7547 */ /* 0x000fea000b800000 */
[----:B------:R-:W-:Y:S01]  /*01a0*/  ULOP3.LUT UR5, UR5, 0x7ffffffc, URZ, 0xc0, !UPT ;  /* 0x7ffffffc05057892 */ /* 0x000fe2000f8ec0ff */
[----:B------:R-:W-:-:S03]  /*01b0*/  MOV R3, RZ ;  /* 0x000000ff00037202 */ /* 0x000fc60000000f00 */
[----:B------:R-:W-:-:S04]  /*01c0*/  UIADD3 UR5, UPT, UPT, -UR5, URZ, URZ ;  /* 0x000000ff05057290 */ /* 0x000fc8000fffe1ff */
[----:B------:R-:W-:-:S09]  /*01d0*/  UISETP.GE.AND UP0, UPT, UR5, URZ, UPT ;  /* 0x000000ff0500728c */ /* 0x000fd2000bf06270 */
[----:B------:R-:W-:Y:S05]  /*01e0*/  BRA.U UP0, `(.L_x_1) ;  /* 0x00000001009c7547 */ /* 0x000fea000b800000 */
[----:B------:R-:W-:Y:S02]  /*01f0*/  UIADD3 UR8, UPT, UPT, -UR5, URZ, URZ ;  /* 0x000000ff05087290 */ /* 0x000fe4000fffe1ff */
[----:B------:R-:W-:Y:S02]  /*0200*/  UPLOP3.LUT UP0, UPT, UPT, UPT, UPT, 0x80, 0x8 ;  /* 0x000000000008789c */ /* 0x000fe40003f0f070 */
[----:B------:R-:W-:-:S09]  /*0210*/  UISETP.GT.AND UP1, UPT, UR8, 0xc, UPT ;  /* 0x0000000c0800788c */ /* 0x000fd2000bf24270 */
[----:B------:R-:W-:Y:S05]  /*0220*/  BRA.U !UP1, `(.L_x_2) ;  /* 0x0000000109507547 */ /* 0x000fea000b800000 */
[----:B------:R-:W-:-:S11]  /*0230*/  UPLOP3.LUT UP0, UPT, UPT, UPT, UPT, 0x40, 0x4 ;  /* 0x000000000004789c */ /* 0x000fd60003f0e870 */
.L_x_3:
[----:B------:R-:W-:Y:S01]  /*0240*/  FADD R3, R2, R3 ;  /* 0x0000000302037221 */ /* 0x000fe20000000000 */
[----:B------:R-:W-:-:S03]  /*0250*/  UIADD3 UR5, UPT, UPT, UR5, 0x10, URZ ;  /* 0x0000001005057890 */ /* 0x000fc6000fffe0ff */
[----:B------:R-:W-:Y:S01]  /*0260*/  FADD R3, R2, R3 ;  /* 0x0000000302037221 */ /* 0x000fe20000000000 */
[----:B------:R-:W-:-:S03]  /*0270*/  UISETP.GE.AND UP1, UPT, UR5, -0xc, UPT ;  /* 0xfffffff40500788c */ /* 0x000fc6000bf26270 */
[----:B------:R-:W-:-:S04]  /*0280*/  FADD R3, R2, R3 ;  /* 0x0000000302037221 */ /* 0x000fc80000000000 */
        /* <DEDUP_REMOVED lines=12> */
[----:B------:R-:W-:Y:S01]  /*0350*/  FADD R3, R2, R3 ;  /* 0x0000000302037221 */ /* 0x000fe20000000000 */
[----:B------:R-:W-:Y:S06]  /*0360*/  BRA.U !UP1, `(.L_x_3) ;  /* 0xfffffffd09b47547 */ /* 0x000fec000b83ffff */
.L_x_2:
[----:B------:R-:W-:-:S04]  /*0370*/  UIADD3 UR8, UPT, UPT, -UR5, URZ, URZ ;  /* 0x000000ff05087290 */ /* 0x000fc8000fffe1ff */
[----:B------:R-:W-:-:S09]  /*0380*/  UISETP.GT.AND UP1, UPT, UR8, 0x4, UPT ;  /* 0x000000040800788c */ /* 0x000fd2000bf24270 */
[----:B------:R-:W-:Y:S05]  /*0390*/  BRA.U !UP1, `(.L_x_4) ;  /* 0x0000000109287547 */ /* 0x000fea000b800000 */
[C---:B------:R-:W-:Y:S01]  /*03a0*/  FADD R3, R2.reuse, R3 ;  /* 0x0000000302037221 */ /* 0x040fe20000000000 */
[----:B------:R-:W-:Y:S02]  /*03b0*/  UPLOP3.LUT UP0, UPT, UPT, UPT, UPT, 0x40, 0x4 ;  /* 0x000000000004789c */ /* 0x000fe40003f0e870 */
[----:B------:R-:W-:Y:S01]  /*03c0*/  UIADD3 UR5, UPT, UPT, UR5, 0x8, URZ ;  /* 0x0000000805057890 */ /* 0x000fe2000fffe0ff */
[----:B------:R-:W-:-:S04]  /*03d0*/  FADD R3, R2, R3 ;  /* 0x0000000302037221 */ /* 0x000fc80000000000 */
[----:B------:R-:W-:-:S04]  /*03e0*/  FADD R3, R2, R3 ;  /* 0x0000000302037221 */ /* 0x000fc80000000000 */
[----:B------:R-:W-:-:S04]  /*03f0*/  FADD R3, R2, R3 ;  /* 0x0000000302037221 */ /* 0x000fc80000000000 */
[----:B------:R-:W-:-:S04]  /*0400*/  FADD R3, R2, R3 ;  /* 0x0000000302037221 */ /* 0x000fc80000000000 */
[----:B------:R-:W-:-:S04]  /*0410*/  FADD R3, R2, R3 ;  /* 0x0000000302037221 */ /* 0x000fc80000000000 */
[----:B------:R-:W-:-:S04]  /*0420*/  FADD R3, R2, R3 ;  /* 0x0000000302037221 */ /* 0x000fc80000000000 */
[----:B------:R-:W-:-:S07]  /*0430*/  FADD R3, R2, R3 ;  /* 0x0000000302037221 */ /* 0x000fce0000000000 */
.L_x_4:
[----:B------:R-:W-:-:S09]  /*0440*/  UISETP.NE.OR UP0, UPT, UR5, URZ, UP0 ;  /* 0x000000ff0500728c */ /* 0x000fd20008705670 */
[----:B------:R-:W-:Y:S05]  /*0450*/  BRA.U !UP0, `(.L_x_0) ;  /* 0x00000001081c7547 */ /* 0x000fea000b800000 */
.L_x_1:
[----:B------:R-:W-:Y:S01]  /*0460*/  UIADD3 UR5, UPT, UPT, UR5, 0x4, URZ ;  /* 0x0000000405057890 */ /* 0x000fe2000fffe0ff */
[----:B------:R-:W-:-:S03]  /*0470*/  FADD R3, R2, R3 ;  /* 0x0000000302037221 */ /* 0x000fc60000000000 */
[----:B------:R-:W-:Y:S01]  /*0480*/  UISETP.NE.AND UP0, UPT, UR5, URZ, UPT ;  /* 0x000000ff0500728c */ /* 0x000fe2000bf05270 */
[----:B------:R-:W-:-:S04]  /*0490*/  FADD R3, R2, R3 ;  /* 0x0000000302037221 */ /* 0x000fc80000000000 */
[----:B------:R-:W-:-:S04]  /*04a0*/  FADD R3, R2, R3 ;  /* 0x0000000302037221 */ /* 0x000fc80000000000 */
[----:B------:R-:W-:Y:S01]  /*04b0*/  FADD R3, R2, R3 ;  /* 0x0000000302037221 */ /* 0x000fe20000000000 */
[----:B------:R-:W-:Y:S06]  /*04c0*/  BRA.U UP0, `(.L_x_1) ;  /* 0xfffffffd00e47547 */ /* 0x000fec000b83ffff */
.L_x_0:
[----:B------:R-:W0:Y:S01]  /*04d0*/  LDC.64 R4, c[0x0][0x390] ;  /* 0x0000e400ff047b82 */ /* 0x000e220000000a00 */
[----:B------:R-:W-:Y:S01]  /*04e0*/  UISETP.NE.AND UP0, UPT, UR4, URZ, UPT ;  /* 0x000000ff0400728c */ /* 0x000fe2000bf05270 */
[----:B0-----:R-:W-:-:S08]  /*04f0*/  IMAD.WIDE R4, R0, 0x4, R4 ;  /* 0x0000000400047825 */ /* 0x001fd000078e0204 */
[----:B------:R-:W-:Y:S05]  /*0500*/  BRA.U !UP0, `(.L_x_5) ;  /* 0x0000000108147547 */ /* 0x000fea000b800000 */
[----:B------:R-:W-:-:S12]  /*0510*/  UIADD3 UR4, UPT, UPT, -UR4, URZ, URZ ;  /* 0x000000ff04047290 */ /* 0x000fd8000fffe1ff */
.L_x_6:
[----:B------:R-:W-:Y:S01]  /*0520*/  UIADD3 UR4, UPT, UPT, UR4, 0x1, URZ ;  /* 0x0000000104047890 */ /* 0x000fe2000fffe0ff */
[----:B------:R-:W-:-:S03]  /*0530*/  FADD R3, R2, R3 ;  /* 0x0000000302037221 */ /* 0x000fc60000000000 */
[----:B------:R-:W-:-:S09]  /*0540*/  UISETP.NE.AND UP0, UPT, UR4, URZ, UPT ;  /* 0x000000ff0400728c */ /* 0x000fd2000bf05270 */
[----:B------:R-:W-:Y:S05]  /*0550*/  BRA.U UP0, `(.L_x_6) ;  /* 0xfffffffd00f07547 */ /* 0x000fea000b83ffff */
.L_x_5:
[----:B------:R-:W-:Y:S01]  /*0560*/  STG.E desc[UR6][R4.64], R3 ;  /* 0x0000000304007986 */ /* 0x000fe2000c101906 */
[----:B------:R-:W-:Y:S05]  /*0570*/  EXIT ;  /* 0x000000000000794d */ /* 0x000fea0003800000 */
.L_x_7:
[----:B------:R-:W-:-:S00]  /*0580*/  BRA `(.L_x_7) ;  /* 0xfffffffc00fc7947 */ /* 0x000fc0000383ffff */
[----:B------:R-:W-:-:S00]  /*0590*/  NOP ;  /* 0x0000000000007918 */ /* 0x000fc00000000000 */
        /* <DEDUP_REMOVED lines=14> */
.L_x_8:


//--------------------- .nv.shared.reserved.0     --------------------------
	.section	.nv.shared.reserved.0,"aw",@nobits
	.weak		__nv_reservedSMEM_offset_0_alias
	.size		__nv_reservedSMEM_offset_0_alias, 0, 64
	.other		__nv_reservedSMEM_offset_0_alias,@"STO_CUDA_RESERVED_SHARED STV_DEFAULT"
__nv_reservedSMEM_offset_0_alias:
	.zero		0
	.zero		64


//--------------------- .nv.constant0._Z14matrix_mul_gpuPKfS0_Pfi --------------------------
	.section	.nv.constant0._Z14matrix_mul_gpuPKfS0_Pfi,"a",@progbits
	.sectionflags	@""
	.align	4
.nv.constant0._Z14matrix_mul_gpuPKfS0_Pfi:
	.zero		924


//--------------------- SYMBOLS --------------------------

	.type		.nv.reservedSmem.offset0,@object
	.size		.nv.reservedSmem.offset0,0x4
